//
// Generated by NVIDIA NVVM Compiler
//
// Compiler Build ID: CL-36424714
// Cuda compilation tools, release 13.0, V13.0.88
// Based on NVVM 20.0.0
//

.version 9.0
.target sm_100
.address_size 64

	// .globl	_Z5printv
.extern .func  (.param .b32 func_retval0) vprintf
(
	.param .b64 vprintf_param_0,
	.param .b64 vprintf_param_1
)
;
.global .align 1 .b8 $str[11] = {37, 100, 32, 37, 100, 32, 37, 100, 32, 10};

.visible .entry _Z5printv()
{
	.local .align 8 .b8 	__local_depot0[16];
	.reg .b64 	%SP;
	.reg .b64 	%SPL;
	.reg .b32 	%r<16>;
	.reg .b64 	%rd<5>;

	mov.u64 	%SPL, __local_depot0;
	cvta.local.u64 	%SP, %SPL;
	add.u64 	%rd1, %SP, 0;
	add.u64 	%rd2, %SPL, 0;
	mov.u32 	%r1, %tid.x;
	mov.u32 	%r2, %tid.y;
	mov.u32 	%r3, %tid.z;
	st.local.v2.u32 	[%rd2], {%r1, %r2};
	st.local.u32 	[%rd2+8], %r3;
	mov.u64 	%rd3, $str;
	cvta.global.u64 	%rd4, %rd3;
	{ // callseq 0, 0
	.param .b64 param0;
	st.param.b64 	[param0], %rd4;
	.param .b64 param1;
	st.param.b64 	[param1], %rd1;
	.param .b32 retval0;
	call.uni (retval0), 
	vprintf, 
	(
	param0, 
	param1
	);
	ld.param.b32 	%r4, [retval0];
	} // callseq 0
	mov.u32 	%r6, %ctaid.x;
	mov.u32 	%r7, %ctaid.y;
	mov.u32 	%r8, %ctaid.z;
	st.local.v2.u32 	[%rd2], {%r6, %r7};
	st.local.u32 	[%rd2+8], %r8;
	{ // callseq 1, 0
	.param .b64 param0;
	st.param.b64 	[param0], %rd4;
	.param .b64 param1;
	st.param.b64 	[param1], %rd1;
	.param .b32 retval0;
	call.uni (retval0), 
	vprintf, 
	(
	param0, 
	param1
	);
	ld.param.b32 	%r9, [retval0];
	} // callseq 1
	mov.u32 	%r11, %nctaid.x;
	mov.u32 	%r12, %nctaid.y;
	mov.u32 	%r13, %nctaid.z;
	st.local.v2.u32 	[%rd2], {%r11, %r12};
	st.local.u32 	[%rd2+8], %r13;
	{ // callseq 2, 0
	.param .b64 param0;
	st.param.b64 	[param0], %rd4;
	.param .b64 param1;
	st.param.b64 	[param1], %rd1;
	.param .b32 retval0;
	call.uni (retval0), 
	vprintf, 
	(
	param0, 
	param1
	);
	ld.param.b32 	%r14, [retval0];
	} // callseq 2
	ret;

}


// ===== COMPILED SASS (sm_100) =====

	.target	sm_100

	.elftype	@"ET_EXEC"


//--------------------- .note.nv.tkinfo           --------------------------
	.section	.note.nv.tkinfo,"",@"SHT_NOTE"
	.sectionflags	@"SHF_NOTE_NV_TKINFO"
	.tkinfo
        /*0018*/ 	.word	0x00000002
        /*0030*/ 	.string	""
        /*0030*/ 	.string	"ptxas"
        /*0030*/ 	.string	"Cuda compilation tools, release 13.0, V13.0.88"
        /*0030*/ 	.string	"Build cuda_13.0.r13.0/compiler.36424714_0"
        /*0030*/ 	.string	"-arch sm_100 -m 64 "



//--------------------- .note.nv.cuinfo           --------------------------
	.section	.note.nv.cuinfo,"",@"SHT_NOTE"
	.sectionflags	@"SHF_NOTE_NV_CUINFO"
        /*0018*/ 	.short	0x0002
        /*001a*/ 	.short	0x0064
        /*001c*/ 	.short	0x0082
	.zero		2


//--------------------- .nv.info                  --------------------------
	.section	.nv.info,"",@"SHT_CUDA_INFO"
	.align	4


	//----- nvinfo : EIATTR_REGCOUNT
	.align		4
        /*0000*/ 	.byte	0x04, 0x2f
        /*0002*/ 	.short	(.L_2 - .L_1)
	.align		4
.L_1:
        /*0004*/ 	.word	index@(_Z5printv)
        /*0008*/ 	.word	0x00000018


	//----- nvinfo : EIATTR_FRAME_SIZE
	.align		4
.L_2:
        /*000c*/ 	.byte	0x04, 0x11
        /*000e*/ 	.short	(.L_4 - .L_3)
	.align		4
.L_3:
        /*0010*/ 	.word	index@(_Z5printv)
        /*0014*/ 	.word	0x00000010


	//----- nvinfo : EIATTR_MIN_STACK_SIZE
	.align		4
.L_4:
        /*0018*/ 	.byte	0x04, 0x12
        /*001a*/ 	.short	(.L_6 - .L_5)
	.align		4
.L_5:
        /*001c*/ 	.word	index@(_Z5printv)
        /*0020*/ 	.word	0x00000010
.L_6:


//--------------------- .nv.compat                --------------------------
	.section	.nv.compat,"",@"SHT_CUDA_COMPAT_INFO"
	.align	4
        /*0000*/ 	.byte	0x02, 0x09, 0x00, 0x00, 0x02, 0x02, 0x01, 0x00, 0x02, 0x05, 0x05, 0x00, 0x03, 0x07, 0x01, 0x01
        /*0010*/ 	.byte	0x02, 0x03, 0x00, 0x00, 0x02, 0x06, 0x01, 0x00, 0x04, 0x0b, 0x08, 0x00, 0x09, 0x00, 0x00, 0x00
        /*0020*/ 	.byte	0x00, 0x00, 0x00, 0x00


//--------------------- .nv.info._Z5printv        --------------------------
	.section	.nv.info._Z5printv,"",@"SHT_CUDA_INFO"
	.sectionflags	@""
	.align	4


	//----- nvinfo : EIATTR_CUDA_API_VERSION
	.align		4
        /*0000*/ 	.byte	0x04, 0x37
        /*0002*/ 	.short	(.L_8 - .L_7)
.L_7:
        /*0004*/ 	.word	0x00000082


	//----- nvinfo : EIATTR_SPARSE_MMA_MASK
	.align		4
.L_8:
        /*0008*/ 	.byte	0x03, 0x50
        /*000a*/ 	.short	0x0000


	//----- nvinfo : EIATTR_MAXREG_COUNT
	.align		4
        /*000c*/ 	.byte	0x03, 0x1b
        /*000e*/ 	.short	0x00ff


	//----- nvinfo : EIATTR_EXTERNS
	.align		4
        /*0010*/ 	.byte	0x04, 0x0f
        /*0012*/ 	.short	(.L_10 - .L_9)


	//   ....[0]....
	.align		4
.L_9:
        /*0014*/ 	.word	index@(vprintf)


	//----- nvinfo : EIATTR_MERCURY_ISA_VERSION
	.align		4
.L_10:
        /*0018*/ 	.byte	0x03, 0x5f
        /*001a*/ 	.short	0x0101


	//----- nvinfo : EIATTR_VRC_CTA_INIT_COUNT
	.align		4
        /*001c*/ 	.byte	0x02, 0x4a
	.zero		1
	.zero		1


	//----- nvinfo : EIATTR_SYSCALL_OFFSETS
	.align		4
        /*0020*/ 	.byte	0x04, 0x46
        /*0022*/ 	.short	(.L_12 - .L_11)


	//   ....[0]....
.L_11:
        /*0024*/ 	.word	0x00000130


	//   ....[1]....
        /*0028*/ 	.word	0x00000200


	//   ....[2]....
        /*002c*/ 	.word	0x000002d0


	//----- nvinfo : EIATTR_EXIT_INSTR_OFFSETS
	.align		4
.L_12:
        /*0030*/ 	.byte	0x04, 0x1c
        /*0032*/ 	.short	(.L_14 - .L_13)


	//   ....[0]....
.L_13:
        /*0034*/ 	.word	0x000002e0


	//----- nvinfo : EIATTR_SW_WAR
	.align		4
.L_14:
        /*0038*/ 	.byte	0x04, 0x36
        /*003a*/ 	.short	(.L_16 - .L_15)
.L_15:
        /*003c*/ 	.word	0x00000008
.L_16:


//--------------------- .nv.callgraph             --------------------------
	.section	.nv.callgraph,"",@"SHT_CUDA_CALLGRAPH"
	.align	4
	.sectionentsize	8
	.align		4
        /*0000*/ 	.word	0x00000000
	.align		4
        /*0004*/ 	.word	0xffffffff
	.align		4
        /*0008*/ 	.word	index@(_Z5printv)
	.align		4
        /*000c*/ 	.word	index@(vprintf)
	.align		4
        /*0010*/ 	.word	0x00000000
	.align		4
        /*0014*/ 	.word	0xfffffffe
	.align		4
        /*0018*/ 	.word	0x00000000
	.align		4
        /*001c*/ 	.word	0xfffffffd
	.align		4
        /*0020*/ 	.word	0x00000000
	.align		4
        /*0024*/ 	.word	0xfffffffc


//--------------------- .nv.constant4             --------------------------
	.section	.nv.constant4,"a",@progbits
	.align	8
	.align		8
.nv.constant4:
        /*0000*/ 	.dword	vprintf
	.align		8
        /*0008*/ 	.dword	$str


//--------------------- .text._Z5printv           --------------------------
	.section	.text._Z5printv,"ax",@progbits
	.align	128
        .global         _Z5printv
        .type           _Z5printv,@function
        .size           _Z5printv,(.L_x_4 - _Z5printv)
        .other          _Z5printv,@"STO_CUDA_ENTRY STV_DEFAULT"
_Z5printv:
.text._Z5printv:
[----:B------:R-:W0:Y:S01]  /*0000*/  LDC R1, c[0x0][0x37c] ;  /* 0x0000df00ff017b82 */ /* 0x000e220000000800 */
[----:B------:R-:W1:Y:S01]  /*0010*/  S2R R10, SR_TID.X ;  /* 0x00000000000a7919 */ /* 0x000e620000002100 */
[----:B------:R-:W2:Y:S01]  /*0020*/  LDCU UR4, c[0x0][0x2f8] ;  /* 0x00005f00ff0477ac */ /* 0x000ea20008000800 */
[----:B0-----:R-:W-:Y:S01]  /*0030*/  VIADD R1, R1, 0xfffffff0 ;  /* 0xfffffff001017836 */ /* 0x001fe20000000000 */
[----:B------:R-:W-:Y:S01]  /*0040*/  MOV R2, 0x0 ;  /* 0x0000000000027802 */ /* 0x000fe20000000f00 */
[----:B------:R-:W1:Y:S01]  /*0050*/  S2R R11, SR_TID.Y ;  /* 0x00000000000b7919 */ /* 0x000e620000002200 */
[----:B------:R-:W0:Y:S02]  /*0060*/  LDCU UR5, c[0x0][0x2fc] ;  /* 0x00005f80ff0577ac */ /* 0x000e240008000800 */
[----:B------:R3:W4:Y:S01]  /*0070*/  LDC.64 R8, c[0x4][R2] ;  /* 0x0100000002087b82 */ /* 0x0007220000000a00 */
[----:B------:R-:W5:Y:S01]  /*0080*/  S2R R0, SR_TID.Z ;  /* 0x0000000000007919 */ /* 0x000f620000002300 */
[----:B------:R-:W3:Y:S01]  /*0090*/  LDCU.64 UR6, c[0x4][0x8] ;  /* 0x01000100ff0677ac */ /* 0x000ee20008000a00 */
[----:B--2---:R-:W-:-:S05]  /*00a0*/  IADD3 R17, P0, PT, R1, UR4, RZ ;  /* 0x0000000401117c10 */ /* 0x004fca000ff1e0ff */
[----:B0-----:R-:W-:Y:S02]  /*00b0*/  IMAD.X R16, RZ, RZ, UR5, P0 ;  /* 0x00000005ff107e24 */ /* 0x001fe400080e06ff */
[----:B------:R-:W-:Y:S01]  /*00c0*/  IMAD.MOV.U32 R6, RZ, RZ, R17 ;  /* 0x000000ffff067224 */ /* 0x000fe200078e0011 */
[----:B---3--:R-:W-:Y:S01]  /*00d0*/  MOV R4, UR6 ;  /* 0x0000000600047c02 */ /* 0x008fe20008000f00 */
[----:B------:R-:W-:Y:S01]  /*00e0*/  IMAD.U32 R5, RZ, RZ, UR7 ;  /* 0x00000007ff057e24 */ /* 0x000fe2000f8e00ff */
[----:B------:R-:W-:Y:S01]  /*00f0*/  MOV R7, R16 ;  /* 0x0000001000077202 */ /* 0x000fe20000000f00 */
[----:B-1----:R0:W-:Y:S04]  /*0100*/  STL.64 [R1], R10 ;  /* 0x0000000a01007387 */ /* 0x0021e80000100a00 */
[----:B-----5:R0:W-:Y:S02]  /*0110*/  STL [R1+0x8], R0 ;  /* 0x0000080001007387 */ /* 0x0201e40000100800 */
[----:B------:R-:W-:-:S07]  /*0120*/  LEPC R20, `(.L_x_0) ;  /* 0x000000001014794e */ /* 0x000fce0000000000 */
[----:B0---4-:R-:W-:Y:S05]  /*0130*/  CALL.ABS.NOINC R8 ;  /* 0x0000000008007343 */ /* 0x011fea0003c00000 */
.L_x_0:
[----:B------:R-:W0:Y:S01]  /*0140*/  S2R R8, SR_CTAID.X ;  /* 0x0000000000087919 */ /* 0x000e220000002500 */
[----:B------:R1:W2:Y:S01]  /*0150*/  LDC.64 R10, c[0x4][R2] ;  /* 0x01000000020a7b82 */ /* 0x0002a20000000a00 */
[----:B------:R-:W3:Y:S01]  /*0160*/  LDCU.64 UR4, c[0x4][0x8] ;  /* 0x01000100ff0477ac */ /* 0x000ee20008000a00 */
[----:B------:R-:W-:Y:S01]  /*0170*/  IMAD.MOV.U32 R6, RZ, RZ, R17 ;  /* 0x000000ffff067224 */ /* 0x000fe200078e0011 */
[----:B------:R-:W0:Y:S01]  /*0180*/  S2R R9, SR_CTAID.Y ;  /* 0x0000000000097919 */ /* 0x000e220000002600 */
[----:B------:R-:W-:Y:S01]  /*0190*/  MOV R7, R16 ;  /* 0x0000001000077202 */ /* 0x000fe20000000f00 */
[----:B------:R-:W4:Y:S01]  /*01a0*/  S2R R0, SR_CTAID.Z ;  /* 0x0000000000007919 */ /* 0x000f220000002700 */
[----:B---3--:R-:W-:Y:S01]  /*01b0*/  IMAD.U32 R4, RZ, RZ, UR4 ;  /* 0x00000004ff047e24 */ /* 0x008fe2000f8e00ff */
[----:B------:R-:W-:Y:S01]  /*01c0*/  MOV R5, UR5 ;  /* 0x0000000500057c02 */ /* 0x000fe20008000f00 */
[----:B0-----:R1:W-:Y:S04]  /*01d0*/  STL.64 [R1], R8 ;  /* 0x0000000801007387 */ /* 0x0013e80000100a00 */
[----:B----4-:R1:W-:Y:S02]  /*01e0*/  STL [R1+0x8], R0 ;  /* 0x0000080001007387 */ /* 0x0103e40000100800 */
[----:B------:R-:W-:-:S07]  /*01f0*/  LEPC R20, `(.L_x_1) ;  /* 0x000000001014794e */ /* 0x000fce0000000000 */
[----:B-12---:R-:W-:Y:S05]  /*0200*/  CALL.ABS.NOINC R10 ;  /* 0x000000000a007343 */ /* 0x006fea0003c00000 */
.L_x_1:
[----:B------:R-:W0:Y:S01]  /*0210*/  LDC R8, c[0x0][0x370] ;  /* 0x0000dc00ff087b82 */ /* 0x000e220000000800 */
[----:B------:R-:W1:Y:S01]  /*0220*/  LDCU.64 UR4, c[0x4][0x8] ;  /* 0x01000100ff0477ac */ /* 0x000e620008000a00 */
[----:B------:R-:W-:Y:S01]  /*0230*/  IMAD.MOV.U32 R6, RZ, RZ, R17 ;  /* 0x000000ffff067224 */ /* 0x000fe200078e0011 */
[----:B------:R-:W-:-:S05]  /*0240*/  MOV R7, R16 ;  /* 0x0000001000077202 */ /* 0x000fca0000000f00 */
[----:B------:R-:W0:Y:S08]  /*0250*/  LDC R9, c[0x0][0x374] ;  /* 0x0000dd00ff097b82 */ /* 0x000e300000000800 */
[----:B------:R-:W2:Y:S01]  /*0260*/  LDC R0, c[0x0][0x378] ;  /* 0x0000de00ff007b82 */ /* 0x000ea20000000800 */
[----:B-1----:R-:W-:Y:S01]  /*0270*/  IMAD.U32 R4, RZ, RZ, UR4 ;  /* 0x00000004ff047e24 */ /* 0x002fe2000f8e00ff */
[----:B------:R-:W-:-:S06]  /*0280*/  MOV R5, UR5 ;  /* 0x0000000500057c02 */ /* 0x000fcc0008000f00 */
[----:B------:R-:W1:Y:S01]  /*0290*/  LDC.64 R2, c[0x4][R2] ;  /* 0x0100000002027b82 */ /* 0x000e620000000a00 */
[----:B0-----:R0:W-:Y:S04]  /*02a0*/  STL.64 [R1], R8 ;  /* 0x0000000801007387 */ /* 0x0011e80000100a00 */
[----:B--2---:R0:W-:Y:S02]  /*02b0*/  STL [R1+0x8], R0 ;  /* 0x0000080001007387 */ /* 0x0041e40000100800 */
[----:B------:R-:W-:-:S07]  /*02c0*/  LEPC R20, `(.L_x_2) ;  /* 0x000000001014794e */ /* 0x000fce0000000000 */
[----:B01----:R-:W-:Y:S05]  /*02d0*/  CALL.ABS.NOINC R2 ;  /* 0x0000000002007343 */ /* 0x003fea0003c00000 */
.L_x_2:
[----:B------:R-:W-:Y:S05]  /*02e0*/  EXIT ;  /* 0x000000000000794d */ /* 0x000fea0003800000 */
.L_x_3:
[----:B------:R-:W-:-:S00]  /*02f0*/  BRA `(.L_x_3) ;  /* 0xfffffffc00fc7947 */ /* 0x000fc0000383ffff */
[----:B------:R-:W-:-:S00]  /*0300*/  NOP ;  /* 0x0000000000007918 */ /* 0x000fc00000000000 */
[----:B------:R-:W-:-:S00]  /*0310*/  NOP ;  /* 0x0000000000007918 */ /* 0x000fc00000000000 */
[----:B------:R-:W-:-:S00]  /*0320*/  NOP ;  /* 0x0000000000007918 */ /* 0x000fc00000000000 */
[----:B------:R-:W-:-:S00]  /*0330*/  NOP ;  /* 0x0000000000007918 */ /* 0x000fc00000000000 */
[----:B------:R-:W-:-:S00]  /*0340*/  NOP ;  /* 0x0000000000007918 */ /* 0x000fc00000000000 */
[----:B------:R-:W-:-:S00]  /*0350*/  NOP ;  /* 0x0000000000007918 */ /* 0x000fc00000000000 */
[----:B------:R-:W-:-:S00]  /*0360*/  NOP ;  /* 0x0000000000007918 */ /* 0x000fc00000000000 */
[----:B------:R-:W-:-:S00]  /*0370*/  NOP ;  /* 0x0000000000007918 */ /* 0x000fc00000000000 */
.L_x_4:


//--------------------- .nv.global.init           --------------------------
	.section	.nv.global.init,"aw",@progbits
.nv.global.init:
	.type		$str,@object
	.size		$str,(.L_0 - $str)
$str:
        /*0000*/ 	.byte	0x25, 0x64, 0x20, 0x25, 0x64, 0x20, 0x25, 0x64, 0x20, 0x0a, 0x00
.L_0:


//--------------------- .nv.shared.reserved.0     --------------------------
	.section	.nv.shared.reserved.0,"aw",@nobits
	.weak		__nv_reservedSMEM_offset_0_alias
	.size		__nv_reservedSMEM_offset_0_alias, 0, 64
	.other		__nv_reservedSMEM_offset_0_alias,@"STO_CUDA_RESERVED_SHARED STV_DEFAULT"
__nv_reservedSMEM_offset_0_alias:
	.zero		0
	.zero		64


//--------------------- .nv.constant0._Z5printv   --------------------------
	.section	.nv.constant0._Z5printv,"a",@progbits
	.sectionflags	@""
	.align	4
.nv.constant0._Z5printv:
	.zero		896


//--------------------- SYMBOLS --------------------------

	.type		.nv.reservedSmem.offset0,@object
	.size		.nv.reservedSmem.offset0,0x4
	.type		vprintf,@function
